	.headerflags	@"EF_CUDA_TEXMODE_UNIFIED EF_CUDA_64BIT_ADDRESS EF_CUDA_ACCELERATORS EF_CUDA_SM90 EF_CUDA_VIRTUAL_SM(EF_CUDA_SM90)"
	.elftype	@"ET_EXEC"


//--------------------- .nv.info                  --------------------------
	.section	.nv.info,"",@"SHT_CUDA_INFO"
	.align	4


	//----- nvinfo : EIATTR_REGCOUNT
	.align		4
        /*0000*/ 	.byte	0x04, 0x2f
        /*0002*/ 	.short	(.L_1 - .L_0)
	.align		4
.L_0:
        /*0004*/ 	.word	index@(triton_poi_fused_convolution_relu_threshold_backward_21)
        /*0008*/ 	.word	0x0000000c


	//----- nvinfo : EIATTR_MIN_STACK_SIZE
	.align		4
.L_1:
        /*000c*/ 	.byte	0x04, 0x12
        /*000e*/ 	.short	(.L_3 - .L_2)
	.align		4
.L_2:
        /*0010*/ 	.word	index@(triton_poi_fused_convolution_relu_threshold_backward_21)
        /*0014*/ 	.word	0x00000000


	//----- nvinfo : EIATTR_FRAME_SIZE
	.align		4
.L_3:
        /*0018*/ 	.byte	0x04, 0x11
        /*001a*/ 	.short	(.L_5 - .L_4)
	.align		4
.L_4:
        /*001c*/ 	.word	index@(triton_poi_fused_convolution_relu_threshold_backward_21)
        /*0020*/ 	.word	0x00000000


	//----- nvinfo : EIATTR_MIN_STACK_SIZE
	.align		4
.L_5:
        /*0024*/ 	.byte	0x04, 0x12
        /*0026*/ 	.short	(.L_7 - .L_6)
	.align		4
.L_6:
        /*0028*/ 	.word	index@(triton_poi_fused_convolution_relu_threshold_backward_21)
        /*002c*/ 	.word	0x00000000
.L_7:


//--------------------- .nv.info.triton_poi_fused_convolution_relu_threshold_backward_21 --------------------------
	.section	.nv.info.triton_poi_fused_convolution_relu_threshold_backward_21,"",@"SHT_CUDA_INFO"
	.sectionflags	@""
	.align	4


	//----- nvinfo : EIATTR_CUDA_API_VERSION
	.align		4
        /*0000*/ 	.byte	0x04, 0x37
        /*0002*/ 	.short	(.L_9 - .L_8)
.L_8:
        /*0004*/ 	.word	0x0000007c


	//----- nvinfo : EIATTR_KPARAM_INFO
	.align		4
.L_9:
        /*0008*/ 	.byte	0x04, 0x17
        /*000a*/ 	.short	(.L_11 - .L_10)
.L_10:
        /*000c*/ 	.word	0x00000000
        /*0010*/ 	.short	0x0003
        /*0012*/ 	.short	0x0018
        /*0014*/ 	.byte	0x00, 0xf0, 0x11, 0x00


	//----- nvinfo : EIATTR_KPARAM_INFO
	.align		4
.L_11:
        /*0018*/ 	.byte	0x04, 0x17
        /*001a*/ 	.short	(.L_13 - .L_12)
.L_12:
        /*001c*/ 	.word	0x00000000
        /*0020*/ 	.short	0x0002
        /*0022*/ 	.short	0x0010
        /*0024*/ 	.byte	0x00, 0xf4, 0x21, 0x00


	//----- nvinfo : EIATTR_KPARAM_INFO
	.align		4
.L_13:
        /*0028*/ 	.byte	0x04, 0x17
        /*002a*/ 	.short	(.L_15 - .L_14)
.L_14:
        /*002c*/ 	.word	0x00000000
        /*0030*/ 	.short	0x0001
        /*0032*/ 	.short	0x0008
        /*0034*/ 	.byte	0x00, 0xf4, 0x21, 0x00


	//----- nvinfo : EIATTR_KPARAM_INFO
	.align		4
.L_15:
        /*0038*/ 	.byte	0x04, 0x17
        /*003a*/ 	.short	(.L_17 - .L_16)
.L_16:
        /*003c*/ 	.word	0x00000000
        /*0040*/ 	.short	0x0000
        /*0042*/ 	.short	0x0000
        /*0044*/ 	.byte	0x00, 0xf4, 0x21, 0x00


	//----- nvinfo : EIATTR_SPARSE_MMA_MASK
	.align		4
.L_17:
        /*0048*/ 	.byte	0x03, 0x50
        /*004a*/ 	.short	0x0000


	//----- nvinfo : EIATTR_MAXREG_COUNT
	.align		4
        /*004c*/ 	.byte	0x03, 0x1b
        /*004e*/ 	.short	0x00ff


	//----- nvinfo : EIATTR_EXIT_INSTR_OFFSETS
	.align		4
        /*0050*/ 	.byte	0x04, 0x1c
        /*0052*/ 	.short	(.L_19 - .L_18)


	//   ....[0]....
.L_18:
        /*0054*/ 	.word	0x00000140


	//----- nvinfo : EIATTR_REQNTID
	.align		4
.L_19:
        /*0058*/ 	.byte	0x04, 0x10
        /*005a*/ 	.short	(.L_21 - .L_20)
.L_20:
        /*005c*/ 	.word	0x00000080
        /*0060*/ 	.word	0x00000001
        /*0064*/ 	.word	0x00000001


	//----- nvinfo : EIATTR_CBANK_PARAM_SIZE
	.align		4
.L_21:
        /*0068*/ 	.byte	0x03, 0x19
        /*006a*/ 	.short	0x001c


	//----- nvinfo : EIATTR_PARAM_CBANK
	.align		4
        /*006c*/ 	.byte	0x04, 0x0a
        /*006e*/ 	.short	(.L_23 - .L_22)
	.align		4
.L_22:
        /*0070*/ 	.word	index@(.nv.constant0.triton_poi_fused_convolution_relu_threshold_backward_21)
        /*0074*/ 	.short	0x0210
        /*0076*/ 	.short	0x001c


	//----- nvinfo : EIATTR_SW_WAR
	.align		4
.L_23:
        /*0078*/ 	.byte	0x04, 0x36
        /*007a*/ 	.short	(.L_25 - .L_24)
.L_24:
        /*007c*/ 	.word	0x00000008
.L_25:


//--------------------- .nv.callgraph             --------------------------
	.section	.nv.callgraph,"",@"SHT_CUDA_CALLGRAPH"
	.align	4
	.sectionentsize	8
	.align		4
        /*0000*/ 	.word	0x00000000
	.align		4
        /*0004*/ 	.word	0xffffffff
	.align		4
        /*0008*/ 	.word	0x00000000
	.align		4
        /*000c*/ 	.word	0xfffffffe
	.align		4
        /*0010*/ 	.word	0x00000000
	.align		4
        /*0014*/ 	.word	0xfffffffd
	.align		4
        /*0018*/ 	.word	0x00000000
	.align		4
        /*001c*/ 	.word	0xfffffffc


//--------------------- .text.triton_poi_fused_convolution_relu_threshold_backward_21 --------------------------
	.section	.text.triton_poi_fused_convolution_relu_threshold_backward_21,"ax",@progbits
	.align	128
        .global         triton_poi_fused_convolution_relu_threshold_backward_21
        .type           triton_poi_fused_convolution_relu_threshold_backward_21,@function
        .size           triton_poi_fused_convolution_relu_threshold_backward_21,(.L_x_1 - triton_poi_fused_convolution_relu_threshold_backward_21)
        .other          triton_poi_fused_convolution_relu_threshold_backward_21,@"STO_CUDA_ENTRY STV_DEFAULT"
triton_poi_fused_convolution_relu_threshold_backward_21:
.text.triton_poi_fused_convolution_relu_threshold_backward_21:
[----:B------:R-:W-:Y:S01]  /*0000*/  LDC R1, c[0x0][0x28] ;  /* 0x00000a00ff017b82 */ /* 0x000fe20000000800 */
[----:B------:R-:W1:Y:S07]  /*0010*/  S2R R0, SR_TID.X ;  /* 0x0000000000007919 */ /* 0x000e6e0000002100 */
[----:B------:R-:W2:Y:S01]  /*0020*/  LDC.64 R2, c[0x0][0x210] ;  /* 0x00008400ff027b82 */ /* 0x000ea20000000a00 */
[----:B------:R-:W-:Y:S01]  /*0030*/  ULDC.64 UR4, c[0x0][0x208] ;  /* 0x0000820000047ab9 */ /* 0x000fe20000000a00 */
[----:B------:R-:W-:Y:S01]  /*0040*/  ULDC.64 UR6, c[0x0][0x220] ;  /* 0x0000880000067ab9 */ /* 0x000fe20000000a00 */
[----:B------:R-:W3:Y:S05]  /*0050*/  S2R R7, SR_CTAID.X ;  /* 0x0000000000077919 */ /* 0x000eea0000002500 */
[----:B------:R-:W4:Y:S01]  /*0060*/  LDC.64 R4, c[0x0][0x218] ;  /* 0x00008600ff047b82 */ /* 0x000f220000000a00 */
[----:B-1----:R-:W-:Y:S01]  /*0070*/  LOP3.LUT R0, R0, 0x7f, RZ, 0xc0, !PT ;  /* 0x0000007f00007812 */ /* 0x002fe200078ec0ff */
[----:B----4-:R-:W4:Y:S04]  /*0080*/  LDG.E R5, desc[UR4][R4.64] ;  /* 0x0000000404057981 */ /* 0x010f28000c1e1900 */
[----:B---3--:R-:W-:-:S04]  /*0090*/  IMAD R7, R7, 0x80, R0 ;  /* 0x0000008007077824 */ /* 0x008fc800078e0200 */
[----:B--2---:R-:W-:-:S06]  /*00a0*/  IMAD.WIDE R2, R7, 0x4, R2 ;  /* 0x0000000407027825 */ /* 0x004fcc00078e0202 */
[----:B------:R-:W4:Y:S01]  /*00b0*/  LDG.E R2, desc[UR4][R2.64] ;  /* 0x0000000402027981 */ /* 0x000f22000c1e1900 */
[----:B------:R-:W-:-:S04]  /*00c0*/  IADD3 R6, P1, R7, UR6, RZ ;  /* 0x0000000607067c10 */ /* 0x000fc8000ff3e0ff */
[----:B------:R-:W-:Y:S01]  /*00d0*/  LEA.HI.X.SX32 R7, R7, UR7, 0x1, P1 ;  /* 0x0000000707077c11 */ /* 0x000fe200088f0eff */
[C---:B----4-:R-:W-:Y:S01]  /*00e0*/  FADD R0, R2.reuse, R5 ;  /* 0x0000000502007221 */ /* 0x050fe20000000000 */
[----:B------:R-:W-:-:S04]  /*00f0*/  FSETP.GEU.AND P0, PT, R2, -R5, PT ;  /* 0x800000050200720b */ /* 0x000fc80003f0e000 */
[----:B------:R-:W-:-:S04]  /*0100*/  FSEL R0, R0, RZ, P0 ;  /* 0x000000ff00007208 */ /* 0x000fc80000000000 */
[----:B------:R-:W-:-:S04]  /*0110*/  FSETP.GTU.AND P0, PT, R0, RZ, PT ;  /* 0x000000ff0000720b */ /* 0x000fc80003f0c000 */
[----:B------:R-:W-:-:S05]  /*0120*/  SEL R9, RZ, 0x1, P0 ;  /* 0x00000001ff097807 */ /* 0x000fca0000000000 */
[----:B------:R-:W-:Y:S01]  /*0130*/  STG.E.U8 desc[UR4][R6.64], R9 ;  /* 0x0000000906007986 */ /* 0x000fe2000c101104 */
[----:B------:R-:W-:Y:S05]  /*0140*/  EXIT ;  /* 0x000000000000794d */ /* 0x000fea0003800000 */
.L_x_0:
[----:B------:R-:W-:-:S00]  /*0150*/  BRA `(.L_x_0) ;  /* 0xfffffffc00fc7947 */ /* 0x000fc0000383ffff */
[----:B------:R-:W-:-:S00]  /*0160*/  NOP ;  /* 0x0000000000007918 */ /* 0x000fc00000000000 */
        /* <DEDUP_REMOVED lines=9> */
.L_x_1:


//--------------------- .nv.constant0.triton_poi_fused_convolution_relu_threshold_backward_21 --------------------------
	.section	.nv.constant0.triton_poi_fused_convolution_relu_threshold_backward_21,"a",@progbits
	.sectionflags	@""
	.align	4
.nv.constant0.triton_poi_fused_convolution_relu_threshold_backward_21:
	.zero		556
